	.headerflags	@"EF_CUDA_TEXMODE_UNIFIED EF_CUDA_64BIT_ADDRESS EF_CUDA_ACCELERATORS EF_CUDA_SM90 EF_CUDA_VIRTUAL_SM(EF_CUDA_SM90)"
	.elftype	@"ET_EXEC"


//--------------------- .nv.info                  --------------------------
	.section	.nv.info,"",@"SHT_CUDA_INFO"
	.align	4


	//----- nvinfo : EIATTR_REGCOUNT
	.align		4
        /*0000*/ 	.byte	0x04, 0x2f
        /*0002*/ 	.short	(.L_3 - .L_2)
	.align		4
.L_2:
        /*0004*/ 	.word	index@(triton_poi_fused__native_batch_norm_legit_no_training_hardswish_23)
        /*0008*/ 	.word	0x00000018


	//----- nvinfo : EIATTR_MIN_STACK_SIZE
	.align		4
.L_3:
        /*000c*/ 	.byte	0x04, 0x12
        /*000e*/ 	.short	(.L_5 - .L_4)
	.align		4
.L_4:
        /*0010*/ 	.word	index@(triton_poi_fused__native_batch_norm_legit_no_training_hardswish_23)
        /*0014*/ 	.word	0x00000000


	//----- nvinfo : EIATTR_FRAME_SIZE
	.align		4
.L_5:
        /*0018*/ 	.byte	0x04, 0x11
        /*001a*/ 	.short	(.L_7 - .L_6)
	.align		4
.L_6:
        /*001c*/ 	.word	index@(triton_poi_fused__native_batch_norm_legit_no_training_hardswish_23)
        /*0020*/ 	.word	0x00000000


	//----- nvinfo : EIATTR_MIN_STACK_SIZE
	.align		4
.L_7:
        /*0024*/ 	.byte	0x04, 0x12
        /*0026*/ 	.short	(.L_9 - .L_8)
	.align		4
.L_8:
        /*0028*/ 	.word	index@(triton_poi_fused__native_batch_norm_legit_no_training_hardswish_23)
        /*002c*/ 	.word	0x00000000
.L_9:


//--------------------- .nv.info.triton_poi_fused__native_batch_norm_legit_no_training_hardswish_23 --------------------------
	.section	.nv.info.triton_poi_fused__native_batch_norm_legit_no_training_hardswish_23,"",@"SHT_CUDA_INFO"
	.sectionflags	@""
	.align	4


	//----- nvinfo : EIATTR_CUDA_API_VERSION
	.align		4
        /*0000*/ 	.byte	0x04, 0x37
        /*0002*/ 	.short	(.L_11 - .L_10)
.L_10:
        /*0004*/ 	.word	0x0000007c


	//----- nvinfo : EIATTR_KPARAM_INFO
	.align		4
.L_11:
        /*0008*/ 	.byte	0x04, 0x17
        /*000a*/ 	.short	(.L_13 - .L_12)
.L_12:
        /*000c*/ 	.word	0x00000000
        /*0010*/ 	.short	0x0006
        /*0012*/ 	.short	0x0030
        /*0014*/ 	.byte	0x00, 0xf0, 0x11, 0x00


	//----- nvinfo : EIATTR_KPARAM_INFO
	.align		4
.L_13:
        /*0018*/ 	.byte	0x04, 0x17
        /*001a*/ 	.short	(.L_15 - .L_14)
.L_14:
        /*001c*/ 	.word	0x00000000
        /*0020*/ 	.short	0x0005
        /*0022*/ 	.short	0x0028
        /*0024*/ 	.byte	0x00, 0xf4, 0x21, 0x00


	//----- nvinfo : EIATTR_KPARAM_INFO
	.align		4
.L_15:
        /*0028*/ 	.byte	0x04, 0x17
        /*002a*/ 	.short	(.L_17 - .L_16)
.L_16:
        /*002c*/ 	.word	0x00000000
        /*0030*/ 	.short	0x0004
        /*0032*/ 	.short	0x0020
        /*0034*/ 	.byte	0x00, 0xf4, 0x21, 0x00


	//----- nvinfo : EIATTR_KPARAM_INFO
	.align		4
.L_17:
        /*0038*/ 	.byte	0x04, 0x17
        /*003a*/ 	.short	(.L_19 - .L_18)
.L_18:
        /*003c*/ 	.word	0x00000000
        /*0040*/ 	.short	0x0003
        /*0042*/ 	.short	0x0018
        /*0044*/ 	.byte	0x00, 0xf4, 0x21, 0x00


	//----- nvinfo : EIATTR_KPARAM_INFO
	.align		4
.L_19:
        /*0048*/ 	.byte	0x04, 0x17
        /*004a*/ 	.short	(.L_21 - .L_20)
.L_20:
        /*004c*/ 	.word	0x00000000
        /*0050*/ 	.short	0x0002
        /*0052*/ 	.short	0x0010
        /*0054*/ 	.byte	0x00, 0xf4, 0x21, 0x00


	//----- nvinfo : EIATTR_KPARAM_INFO
	.align		4
.L_21:
        /*0058*/ 	.byte	0x04, 0x17
        /*005a*/ 	.short	(.L_23 - .L_22)
.L_22:
        /*005c*/ 	.word	0x00000000
        /*0060*/ 	.short	0x0001
        /*0062*/ 	.short	0x0008
        /*0064*/ 	.byte	0x00, 0xf4, 0x21, 0x00


	//----- nvinfo : EIATTR_KPARAM_INFO
	.align		4
.L_23:
        /*0068*/ 	.byte	0x04, 0x17
        /*006a*/ 	.short	(.L_25 - .L_24)
.L_24:
        /*006c*/ 	.word	0x00000000
        /*0070*/ 	.short	0x0000
        /*0072*/ 	.short	0x0000
        /*0074*/ 	.byte	0x00, 0xf4, 0x21, 0x00


	//----- nvinfo : EIATTR_SPARSE_MMA_MASK
	.align		4
.L_25:
        /*0078*/ 	.byte	0x03, 0x50
        /*007a*/ 	.short	0x0000


	//----- nvinfo : EIATTR_MAXREG_COUNT
	.align		4
        /*007c*/ 	.byte	0x03, 0x1b
        /*007e*/ 	.short	0x00ff


	//----- nvinfo : EIATTR_EXIT_INSTR_OFFSETS
	.align		4
        /*0080*/ 	.byte	0x04, 0x1c
        /*0082*/ 	.short	(.L_27 - .L_26)


	//   ....[0]....
.L_26:
        /*0084*/ 	.word	0x000004c0


	//   ....[1]....
        /*0088*/ 	.word	0x00000500


	//----- nvinfo : EIATTR_REQNTID
	.align		4
.L_27:
        /*008c*/ 	.byte	0x04, 0x10
        /*008e*/ 	.short	(.L_29 - .L_28)
.L_28:
        /*0090*/ 	.word	0x00000080
        /*0094*/ 	.word	0x00000001
        /*0098*/ 	.word	0x00000001


	//----- nvinfo : EIATTR_CBANK_PARAM_SIZE
	.align		4
.L_29:
        /*009c*/ 	.byte	0x03, 0x19
        /*009e*/ 	.short	0x0034


	//----- nvinfo : EIATTR_PARAM_CBANK
	.align		4
        /*00a0*/ 	.byte	0x04, 0x0a
        /*00a2*/ 	.short	(.L_31 - .L_30)
	.align		4
.L_30:
        /*00a4*/ 	.word	index@(.nv.constant0.triton_poi_fused__native_batch_norm_legit_no_training_hardswish_23)
        /*00a8*/ 	.short	0x0210
        /*00aa*/ 	.short	0x0034


	//----- nvinfo : EIATTR_SW_WAR
	.align		4
.L_31:
        /*00ac*/ 	.byte	0x04, 0x36
        /*00ae*/ 	.short	(.L_33 - .L_32)
.L_32:
        /*00b0*/ 	.word	0x00000008
.L_33:


//--------------------- .nv.callgraph             --------------------------
	.section	.nv.callgraph,"",@"SHT_CUDA_CALLGRAPH"
	.align	4
	.sectionentsize	8
	.align		4
        /*0000*/ 	.word	0x00000000
	.align		4
        /*0004*/ 	.word	0xffffffff
	.align		4
        /*0008*/ 	.word	0x00000000
	.align		4
        /*000c*/ 	.word	0xfffffffe
	.align		4
        /*0010*/ 	.word	0x00000000
	.align		4
        /*0014*/ 	.word	0xfffffffd
	.align		4
        /*0018*/ 	.word	0x00000000
	.align		4
        /*001c*/ 	.word	0xfffffffc


//--------------------- .nv.constant4             --------------------------
	.section	.nv.constant4,"a",@progbits
	.align	8
	.align		8
.nv.constant4:
        /*0000*/ 	.dword	_$_str
	.align		8
        /*0008*/ 	.dword	_$_str_$_2


//--------------------- .text.triton_poi_fused__native_batch_norm_legit_no_training_hardswish_23 --------------------------
	.section	.text.triton_poi_fused__native_batch_norm_legit_no_training_hardswish_23,"ax",@progbits
	.align	128
        .global         triton_poi_fused__native_batch_norm_legit_no_training_hardswish_23
        .type           triton_poi_fused__native_batch_norm_legit_no_training_hardswish_23,@function
        .size           triton_poi_fused__native_batch_norm_legit_no_training_hardswish_23,(.L_x_1 - triton_poi_fused__native_batch_norm_legit_no_training_hardswish_23)
        .other          triton_poi_fused__native_batch_norm_legit_no_training_hardswish_23,@"STO_CUDA_ENTRY STV_DEFAULT"
triton_poi_fused__native_batch_norm_legit_no_training_hardswish_23:
.text.triton_poi_fused__native_batch_norm_legit_no_training_hardswish_23:
[----:B------:R-:W0:Y:S01]  /*0000*/  LDC R1, c[0x0][0x28] ;  /* 0x00000a00ff017b82 */ /* 0x000e220000000800 */
[----:B------:R-:W1:Y:S01]  /*0010*/  S2R R0, SR_TID.X ;  /* 0x0000000000007919 */ /* 0x000e620000002100 */
[----:B------:R-:W-:-:S06]  /*0020*/  HFMA2.MMA R2, -RZ, RZ, 0, 0 ;  /* 0x00000000ff027435 */ /* 0x000fcc00000001ff */
[----:B------:R-:W2:Y:S01]  /*0030*/  LDC.64 R10, c[0x0][0x228] ;  /* 0x00008a00ff0a7b82 */ /* 0x000ea20000000a00 */
[----:B------:R-:W-:Y:S01]  /*0040*/  ULDC.64 UR4, c[0x0][0x208] ;  /* 0x0000820000047ab9 */ /* 0x000fe20000000a00 */
[----:B------:R-:W3:Y:S06]  /*0050*/  S2R R3, SR_CTAID.X ;  /* 0x0000000000037919 */ /* 0x000eec0000002500 */
[----:B------:R-:W4:Y:S08]  /*0060*/  LDC.64 R16, c[0x0][0x220] ;  /* 0x00008800ff107b82 */ /* 0x000f300000000a00 */
[----:B------:R-:W5:Y:S08]  /*0070*/  LDC.64 R14, c[0x0][0x218] ;  /* 0x00008600ff0e7b82 */ /* 0x000f700000000a00 */
[----:B------:R-:W5:Y:S01]  /*0080*/  LDC.64 R18, c[0x0][0x230] ;  /* 0x00008c00ff127b82 */ /* 0x000f620000000a00 */
[----:B-1----:R-:W-:-:S07]  /*0090*/  SHF.L.U32 R0, R0, 0x1, RZ ;  /* 0x0000000100007819 */ /* 0x002fce00000006ff */
[----:B------:R-:W1:Y:S01]  /*00a0*/  LDC.64 R20, c[0x0][0x238] ;  /* 0x00008e00ff147b82 */ /* 0x000e620000000a00 */
[----:B------:R-:W-:-:S04]  /*00b0*/  LOP3.LUT R0, R0, 0xfe, RZ, 0xc0, !PT ;  /* 0x000000fe00007812 */ /* 0x000fc800078ec0ff */
[----:B---3--:R-:W-:-:S04]  /*00c0*/  LEA R3, R3, R0, 0x8 ;  /* 0x0000000003037211 */ /* 0x008fc800078e40ff */
[C---:B------:R-:W-:Y:S01]  /*00d0*/  ISETP.GE.AND P0, PT, R3.reuse, 0x3c00, PT ;  /* 0x00003c000300780c */ /* 0x040fe20003f06270 */
[----:B------:R-:W-:-:S05]  /*00e0*/  IMAD.HI R0, R3, -0x77777777, R2 ;  /* 0x8888888903007827 */ /* 0x000fca00078e0202 */
[----:B------:R-:W-:-:S04]  /*00f0*/  SHF.R.U32.HI R5, RZ, 0x1f, R0 ;  /* 0x0000001fff057819 */ /* 0x000fc80000011600 */
[----:B------:R-:W-:-:S05]  /*0100*/  LEA.HI.SX32 R5, R0, R5, 0x19 ;  /* 0x0000000500057211 */ /* 0x000fca00078fcaff */
[----:B------:R-:W-:Y:S01]  /*0110*/  IMAD R13, R5, -0xf0, R3 ;  /* 0xffffff10050d7824 */ /* 0x000fe200078e0203 */
[----:B------:R-:W-:-:S03]  /*0120*/  CS2R R4, SRZ ;  /* 0x0000000000047805 */ /* 0x000fc6000001ff00 */
[----:B--2---:R-:W-:-:S05]  /*0130*/  IMAD.WIDE R10, R13, 0x4, R10 ;  /* 0x000000040d0a7825 */ /* 0x004fca00078e020a */
[----:B------:R2:W3:Y:S01]  /*0140*/  @!P0 LDG.E.EL.64 R4, desc[UR4][R10.64] ;  /* 0x000000040a048981 */ /* 0x0004e2000c2e1b00 */
[----:B------:R-:W-:Y:S02]  /*0150*/  CS2R R6, SRZ ;  /* 0x0000000000067805 */ /* 0x000fe4000001ff00 */
[----:B------:R-:W-:Y:S01]  /*0160*/  CS2R R8, SRZ ;  /* 0x0000000000087805 */ /* 0x000fe2000001ff00 */
[----:B----4-:R-:W-:-:S04]  /*0170*/  IMAD.WIDE R16, R13, 0x4, R16 ;  /* 0x000000040d107825 */ /* 0x010fc800078e0210 */
[----:B-----5:R-:W-:Y:S01]  /*0180*/  IMAD.WIDE R14, R3, 0x4, R14 ;  /* 0x00000004030e7825 */ /* 0x020fe200078e020e */
[----:B------:R-:W4:Y:S01]  /*0190*/  @!P0 LDG.E.EL.64 R6, desc[UR4][R16.64] ;  /* 0x0000000410068981 */ /* 0x000f22000c2e1b00 */
[----:B--2---:R-:W-:Y:S02]  /*01a0*/  CS2R R10, SRZ ;  /* 0x00000000000a7805 */ /* 0x004fe4000001ff00 */
[C---:B0-----:R-:W-:Y:S01]  /*01b0*/  IMAD.WIDE R18, R13.reuse, 0x4, R18 ;  /* 0x000000040d127825 */ /* 0x041fe200078e0212 */
[----:B------:R0:W4:Y:S03]  /*01c0*/  @!P0 LDG.E.64 R8, desc[UR4][R14.64] ;  /* 0x000000040e088981 */ /* 0x000126000c1e1b00 */
[----:B-1----:R-:W-:Y:S01]  /*01d0*/  IMAD.WIDE R20, R13, 0x4, R20 ;  /* 0x000000040d147825 */ /* 0x002fe200078e0214 */
[----:B------:R-:W-:-:S04]  /*01e0*/  CS2R R12, SRZ ;  /* 0x00000000000c7805 */ /* 0x000fc8000001ff00 */
[----:B------:R-:W2:Y:S04]  /*01f0*/  @!P0 LDG.E.EL.64 R10, desc[UR4][R20.64] ;  /* 0x00000004140a8981 */ /* 0x000ea8000c2e1b00 */
[----:B------:R-:W2:Y:S01]  /*0200*/  @!P0 LDG.E.EL.64 R12, desc[UR4][R18.64] ;  /* 0x00000004120c8981 */ /* 0x000ea2000c2e1b00 */
[----:B0-----:R-:W-:Y:S01]  /*0210*/  MOV R15, 0x3e800000 ;  /* 0x3e800000000f7802 */ /* 0x001fe20000000f00 */
[----:B---3--:R-:W-:Y:S01]  /*0220*/  FADD R4, R4, 0.0010000000474974513054 ;  /* 0x3a83126f04047421 */ /* 0x008fe20000000000 */
[----:B------:R-:W-:-:S03]  /*0230*/  FADD R5, R5, 0.0010000000474974513054 ;  /* 0x3a83126f05057421 */ /* 0x000fc60000000000 */
[----:B------:R-:W0:Y:S08]  /*0240*/  MUFU.SQRT R0, R4 ;  /* 0x0000000400007308 */ /* 0x000e300000002000 */
[----:B------:R-:W1:Y:S01]  /*0250*/  MUFU.SQRT R2, R5 ;  /* 0x0000000500027308 */ /* 0x000e620000002000 */
[C---:B0-----:R-:W-:Y:S02]  /*0260*/  FSETP.GT.AND P1, PT, R0.reuse, 8.50705917302346158658e+37, PT ;  /* 0x7e8000000000780b */ /* 0x041fe40003f24000 */
[----:B------:R-:W-:-:S02]  /*0270*/  FSETP.GEU.AND P3, PT, R0, 1.175494350822287508e-38, PT ;  /* 0x008000000000780b */ /* 0x000fc40003f6e000 */
[C---:B-1----:R-:W-:Y:S02]  /*0280*/  FSETP.GT.AND P2, PT, R2.reuse, 8.50705917302346158658e+37, PT ;  /* 0x7e8000000200780b */ /* 0x042fe40003f44000 */
[----:B------:R-:W-:-:S07]  /*0290*/  FSETP.GEU.AND P4, PT, R2, 1.175494350822287508e-38, PT ;  /* 0x008000000200780b */ /* 0x000fce0003f8e000 */
[----:B------:R-:W-:-:S04]  /*02a0*/  @P1 FMUL R0, R0, 0.25 ;  /* 0x3e80000000001820 */ /* 0x000fc80000400000 */
[----:B------:R-:W-:Y:S01]  /*02b0*/  @!P3 FMUL R0, R0, 16777216 ;  /* 0x4b8000000000b820 */ /* 0x000fe20000400000 */
[----:B------:R-:W-:-:S04]  /*02c0*/  @P2 FMUL R2, R2, 0.25 ;  /* 0x3e80000002022820 */ /* 0x000fc80000400000 */
[----:B------:R-:W-:Y:S01]  /*02d0*/  @!P4 FMUL R2, R2, 16777216 ;  /* 0x4b8000000202c820 */ /* 0x000fe20000400000 */
[----:B------:R-:W0:Y:S01]  /*02e0*/  MUFU.RCP R0, R0 ;  /* 0x0000000000007308 */ /* 0x000e220000001000 */
[----:B------:R-:W-:-:S07]  /*02f0*/  FSEL R5, R15, 1, P1 ;  /* 0x3f8000000f057808 */ /* 0x000fce0000800000 */
[----:B------:R-:W1:Y:S01]  /*0300*/  MUFU.RCP R2, R2 ;  /* 0x0000000200027308 */ /* 0x000e620000001000 */
[----:B------:R-:W-:Y:S01]  /*0310*/  FSEL R15, R15, 1, P2 ;  /* 0x3f8000000f0f7808 */ /* 0x000fe20001000000 */
[----:B------:R-:W-:Y:S01]  /*0320*/  @!P3 FMUL R5, R5, 16777216 ;  /* 0x4b8000000505b820 */ /* 0x000fe20000400000 */
[----:B----4-:R-:W-:-:S03]  /*0330*/  FADD R6, -R6, R8 ;  /* 0x0000000806067221 */ /* 0x010fc60000000100 */
[----:B------:R-:W-:Y:S01]  /*0340*/  @!P4 FMUL R15, R15, 16777216 ;  /* 0x4b8000000f0fc820 */ /* 0x000fe20000400000 */
[----:B0-----:R-:W-:Y:S01]  /*0350*/  FMUL R5, R0, R5 ;  /* 0x0000000500057220 */ /* 0x001fe20000400000 */
[----:B------:R-:W-:-:S03]  /*0360*/  FADD R7, -R7, R9 ;  /* 0x0000000907077221 */ /* 0x000fc60000000100 */
[----:B------:R-:W-:Y:S01]  /*0370*/  FMUL R5, R6, R5 ;  /* 0x0000000506057220 */ /* 0x000fe20000400000 */
[----:B-1----:R-:W-:-:S03]  /*0380*/  FMUL R4, R2, R15 ;  /* 0x0000000f02047220 */ /* 0x002fc60000400000 */
[----:B--2---:R-:W-:Y:S01]  /*0390*/  FFMA R10, R5, R12, R10 ;  /* 0x0000000c050a7223 */ /* 0x004fe2000000000a */
[----:B------:R-:W-:-:S03]  /*03a0*/  FMUL R4, R7, R4 ;  /* 0x0000000407047220 */ /* 0x000fc60000400000 */
[----:B------:R-:W-:Y:S01]  /*03b0*/  FADD R0, R10, 3 ;  /* 0x404000000a007421 */ /* 0x000fe20000000000 */
[----:B------:R-:W-:-:S04]  /*03c0*/  FFMA R11, R4, R13, R11 ;  /* 0x0000000d040b7223 */ /* 0x000fc8000000000b */
[C---:B------:R-:W-:Y:S01]  /*03d0*/  FSETP.GTU.AND P1, PT, R0.reuse, RZ, PT ;  /* 0x000000ff0000720b */ /* 0x040fe20003f2c000 */
[----:B------:R-:W0:Y:S01]  /*03e0*/  LDC.64 R4, c[0x0][0x210] ;  /* 0x00008400ff047b82 */ /* 0x000e220000000a00 */
[----:B------:R-:W-:Y:S02]  /*03f0*/  FADD R2, R11, 3 ;  /* 0x404000000b027421 */ /* 0x000fe40000000000 */
[----:B------:R-:W-:-:S03]  /*0400*/  FSEL R7, R0, RZ, P1 ;  /* 0x000000ff00077208 */ /* 0x000fc60000800000 */
[----:B------:R-:W-:-:S04]  /*0410*/  FSETP.GTU.AND P2, PT, R2, RZ, PT ;  /* 0x000000ff0200720b */ /* 0x000fc80003f4c000 */
[----:B------:R-:W-:Y:S02]  /*0420*/  FSEL R0, R2, RZ, P2 ;  /* 0x000000ff02007208 */ /* 0x000fe40001000000 */
[C---:B------:R-:W-:Y:S02]  /*0430*/  FSETP.GEU.AND P3, PT, R7.reuse, 6, PT ;  /* 0x40c000000700780b */ /* 0x040fe40003f6e000 */
[C---:B------:R-:W-:Y:S02]  /*0440*/  FSETP.GEU.AND P4, PT, R0.reuse, 6, PT ;  /* 0x40c000000000780b */ /* 0x040fe40003f8e000 */
[----:B------:R-:W-:Y:S02]  /*0450*/  FSETP.NAN.AND P1, PT, R7, R7, PT ;  /* 0x000000070700720b */ /* 0x000fe40003f28000 */
[----:B------:R-:W-:-:S07]  /*0460*/  FSETP.NAN.AND P2, PT, R0, R0, PT ;  /* 0x000000000000720b */ /* 0x000fce0003f48000 */
[----:B------:R-:W-:Y:S02]  /*0470*/  @P3 FSEL R7, R7, 6, P1 ;  /* 0x40c0000007073808 */ /* 0x000fe40000800000 */
[----:B------:R-:W-:Y:S01]  /*0480*/  @P4 FSEL R0, R0, 6, P2 ;  /* 0x40c0000000004808 */ /* 0x000fe20001000000 */
[----:B0-----:R-:W-:-:S04]  /*0490*/  IMAD.WIDE R2, R3, 0x4, R4 ;  /* 0x0000000403027825 */ /* 0x001fc800078e0204 */
[----:B------:R-:W-:Y:S01]  /*04a0*/  FMUL R7, R10, R7 ;  /* 0x000000070a077220 */ /* 0x000fe20000400000 */
[----:B------:R-:W-:Y:S01]  /*04b0*/  FMUL R0, R11, R0 ;  /* 0x000000000b007220 */ /* 0x000fe20000400000 */
[----:B------:R-:W-:Y:S06]  /*04c0*/  @P0 EXIT ;  /* 0x000000000000094d */ /* 0x000fec0003800000 */
[----:B------:R-:W-:Y:S01]  /*04d0*/  FMUL R4, R7, 0.16666667163372039795 ;  /* 0x3e2aaaab07047820 */ /* 0x000fe20000400000 */
[----:B------:R-:W-:-:S05]  /*04e0*/  FMUL R5, R0, 0.16666667163372039795 ;  /* 0x3e2aaaab00057820 */ /* 0x000fca0000400000 */
[----:B------:R-:W-:Y:S01]  /*04f0*/  STG.E.64 desc[UR4][R2.64], R4 ;  /* 0x0000000402007986 */ /* 0x000fe2000c101b04 */
[----:B------:R-:W-:Y:S05]  /*0500*/  EXIT ;  /* 0x000000000000794d */ /* 0x000fea0003800000 */
.L_x_0:
[----:B------:R-:W-:-:S00]  /*0510*/  BRA `(.L_x_0) ;  /* 0xfffffffc00fc7947 */ /* 0x000fc0000383ffff */
[----:B------:R-:W-:-:S00]  /*0520*/  NOP ;  /* 0x0000000000007918 */ /* 0x000fc00000000000 */
        /* <DEDUP_REMOVED lines=13> */
.L_x_1:


//--------------------- .nv.global.init           --------------------------
	.section	.nv.global.init,"aw",@progbits
.nv.global.init:
	.type		_$_str,@object
	.size		_$_str,(_$_str_$_2 - _$_str)
_$_str:
        /*0000*/ 	.byte	0x5f, 0x5f, 0x43, 0x55, 0x44, 0x41, 0x5f, 0x46, 0x54, 0x5a, 0x00
	.type		_$_str_$_2,@object
	.size		_$_str_$_2,(.L_1 - _$_str_$_2)
_$_str_$_2:
        /*000b*/ 	.byte	0x5f, 0x5f, 0x43, 0x55, 0x44, 0x41, 0x5f, 0x50, 0x52, 0x45, 0x43, 0x5f, 0x53, 0x51, 0x52, 0x54
        /*001b*/ 	.byte	0x00
.L_1:


//--------------------- .nv.constant0.triton_poi_fused__native_batch_norm_legit_no_training_hardswish_23 --------------------------
	.section	.nv.constant0.triton_poi_fused__native_batch_norm_legit_no_training_hardswish_23,"a",@progbits
	.sectionflags	@""
	.align	4
.nv.constant0.triton_poi_fused__native_batch_norm_legit_no_training_hardswish_23:
	.zero		580
